//
// Generated by NVIDIA NVVM Compiler
//
// Compiler Build ID: CL-36424714
// Cuda compilation tools, release 13.0, V13.0.88
// Based on NVVM 20.0.0
//

.version 9.0
.target sm_100
.address_size 64

	// .globl	_Z4initPii
.extern .shared .align 16 .b8 lmem[];
.extern .shared .align 16 .b8 lmem_oversize[];

.visible .entry _Z4initPii(
	.param .u64 .ptr .align 1 _Z4initPii_param_0,
	.param .u32 _Z4initPii_param_1
)
{
	.reg .pred 	%p<2>;
	.reg .b32 	%r<6>;
	.reg .b64 	%rd<5>;

	ld.param.u64 	%rd1, [_Z4initPii_param_0];
	ld.param.u32 	%r2, [_Z4initPii_param_1];
	mov.u32 	%r3, %tid.x;
	mov.u32 	%r4, %ctaid.x;
	mov.u32 	%r5, %ntid.x;
	mad.lo.s32 	%r1, %r4, %r5, %r3;
	setp.ge.s32 	%p1, %r1, %r2;
	@%p1 bra 	$L__BB0_2;
	cvta.to.global.u64 	%rd2, %rd1;
	mul.wide.s32 	%rd3, %r1, 4;
	add.s64 	%rd4, %rd2, %rd3;
	st.global.u32 	[%rd4], %r1;
$L__BB0_2:
	ret;

}
	// .globl	_Z14smooth_lmem_v4P4int4S0_i
.visible .entry _Z14smooth_lmem_v4P4int4S0_i(
	.param .u64 .ptr .align 1 _Z14smooth_lmem_v4P4int4S0_i_param_0,
	.param .u64 .ptr .align 1 _Z14smooth_lmem_v4P4int4S0_i_param_1,
	.param .u32 _Z14smooth_lmem_v4P4int4S0_i_param_2
)
{
	.reg .pred 	%p<6>;
	.reg .b32 	%r<55>;
	.reg .b64 	%rd<11>;

	ld.param.u64 	%rd4, [_Z14smooth_lmem_v4P4int4S0_i_param_0];
	ld.param.u64 	%rd3, [_Z14smooth_lmem_v4P4int4S0_i_param_1];
	ld.param.u32 	%r17, [_Z14smooth_lmem_v4P4int4S0_i_param_2];
	cvta.to.global.u64 	%rd1, %rd4;
	mov.u32 	%r1, %tid.x;
	mov.u32 	%r18, %ctaid.x;
	mov.u32 	%r2, %ntid.x;
	mad.lo.s32 	%r3, %r18, %r2, %r1;
	setp.ge.s32 	%p1, %r3, %r17;
	@%p1 bra 	$L__BB1_10;
	shl.b32 	%r21, %r1, 4;
	mov.u32 	%r22, lmem;
	add.s32 	%r4, %r22, %r21;
	mul.wide.s32 	%rd5, %r3, 16;
	add.s64 	%rd2, %rd1, %rd5;
	ld.global.v4.u32 	{%r23, %r24, %r25, %r26}, [%rd2];
	st.shared.v4.u32 	[%r4], {%r23, %r24, %r25, %r26};
	bar.sync 	0;
	ld.shared.v4.u32 	{%r5, %r8, %r7, %r6}, [%r4];
	setp.lt.s32 	%p2, %r3, 1;
	mov.b32 	%r52, 0;
	mov.b32 	%r51, 2;
	@%p2 bra 	$L__BB1_5;
	setp.eq.s32 	%p3, %r1, 0;
	@%p3 bra 	$L__BB1_4;
	ld.shared.u32 	%r52, [%r4+-4];
	mov.b32 	%r51, 3;
	bra.uni 	$L__BB1_5;
$L__BB1_4:
	add.s32 	%r29, %r3, -1;
	mul.wide.u32 	%rd6, %r29, 16;
	add.s64 	%rd7, %rd1, %rd6;
	ld.global.u32 	%r52, [%rd7+12];
	mov.b32 	%r51, 3;
$L__BB1_5:
	add.s32 	%r32, %r17, -1;
	setp.ge.s32 	%p4, %r3, %r32;
	mov.b32 	%r54, 0;
	mov.b32 	%r53, 2;
	@%p4 bra 	$L__BB1_9;
	add.s32 	%r33, %r2, -1;
	setp.eq.s32 	%p5, %r1, %r33;
	@%p5 bra 	$L__BB1_8;
	ld.shared.u32 	%r54, [%r4+16];
	mov.b32 	%r53, 3;
	bra.uni 	$L__BB1_9;
$L__BB1_8:
	ld.global.u32 	%r54, [%rd2+16];
	mov.b32 	%r53, 3;
$L__BB1_9:
	add.s32 	%r36, %r8, %r5;
	add.s32 	%r37, %r36, %r52;
	div.s32 	%r38, %r37, %r51;
	add.s32 	%r39, %r36, %r7;
	mul.hi.s32 	%r40, %r39, 1431655766;
	shr.u32 	%r41, %r40, 31;
	add.s32 	%r42, %r40, %r41;
	add.s32 	%r43, %r7, %r8;
	add.s32 	%r44, %r43, %r6;
	mul.hi.s32 	%r45, %r44, 1431655766;
	shr.u32 	%r46, %r45, 31;
	add.s32 	%r47, %r45, %r46;
	add.s32 	%r48, %r6, %r7;
	add.s32 	%r49, %r48, %r54;
	div.s32 	%r50, %r49, %r53;
	cvta.to.global.u64 	%rd8, %rd3;
	add.s64 	%rd10, %rd8, %rd5;
	st.global.v4.u32 	[%rd10], {%r38, %r42, %r47, %r50};
$L__BB1_10:
	ret;

}
	// .globl	_Z23smooth_lmem_oversize_v4P4int4S0_i
.visible .entry _Z23smooth_lmem_oversize_v4P4int4S0_i(
	.param .u64 .ptr .align 1 _Z23smooth_lmem_oversize_v4P4int4S0_i_param_0,
	.param .u64 .ptr .align 1 _Z23smooth_lmem_oversize_v4P4int4S0_i_param_1,
	.param .u32 _Z23smooth_lmem_oversize_v4P4int4S0_i_param_2
)
{
	.reg .pred 	%p<12>;
	.reg .b32 	%r<59>;
	.reg .b64 	%rd<9>;

	ld.param.u64 	%rd2, [_Z23smooth_lmem_oversize_v4P4int4S0_i_param_0];
	ld.param.u64 	%rd3, [_Z23smooth_lmem_oversize_v4P4int4S0_i_param_1];
	ld.param.u32 	%r21, [_Z23smooth_lmem_oversize_v4P4int4S0_i_param_2];
	mov.u32 	%r1, %tid.x;
	mov.u32 	%r22, %ctaid.x;
	mov.u32 	%r2, %ntid.x;
	mad.lo.s32 	%r3, %r22, %r2, %r1;
	setp.ge.s32 	%p1, %r3, %r21;
	@%p1 bra 	$L__BB2_10;
	cvta.to.global.u64 	%rd4, %rd2;
	shl.b32 	%r23, %r2, 4;
	mov.u32 	%r24, lmem_oversize;
	add.s32 	%r4, %r24, %r23;
	shl.b32 	%r25, %r1, 4;
	add.s32 	%r5, %r24, %r25;
	mul.wide.s32 	%rd5, %r3, 16;
	add.s64 	%rd1, %rd4, %rd5;
	ld.global.v4.u32 	{%r26, %r27, %r28, %r29}, [%rd1];
	st.shared.v4.u32 	[%r5], {%r26, %r27, %r28, %r29};
	setp.ne.s32 	%p2, %r1, 0;
	setp.eq.s32 	%p3, %r3, 0;
	or.pred  	%p4, %p2, %p3;
	@%p4 bra 	$L__BB2_3;
	ld.global.u32 	%r30, [%rd1+-4];
	st.shared.u32 	[%r4], %r30;
$L__BB2_3:
	add.s32 	%r6, %r4, 4;
	add.s32 	%r7, %r2, -1;
	setp.ne.s32 	%p5, %r1, %r7;
	add.s32 	%r8, %r21, -1;
	setp.eq.s32 	%p6, %r3, %r8;
	or.pred  	%p7, %p5, %p6;
	@%p7 bra 	$L__BB2_5;
	ld.global.u32 	%r31, [%rd1+16];
	st.shared.u32 	[%r6], %r31;
$L__BB2_5:
	setp.eq.s32 	%p8, %r1, %r7;
	setp.eq.s32 	%p9, %r1, 0;
	bar.sync 	0;
	ld.shared.v4.u32 	{%r9, %r10, %r11, %r12}, [%r5];
	add.s32 	%r34, %r5, -4;
	selp.b32 	%r13, %r4, %r34, %p9;
	add.s32 	%r35, %r5, 16;
	selp.b32 	%r14, %r6, %r35, %p8;
	setp.eq.s32 	%p10, %r3, 0;
	mov.b32 	%r56, 0;
	mov.b32 	%r55, 2;
	@%p10 bra 	$L__BB2_7;
	ld.shared.u32 	%r56, [%r13];
	mov.b32 	%r55, 3;
$L__BB2_7:
	setp.eq.s32 	%p11, %r3, %r8;
	mov.b32 	%r58, 0;
	mov.b32 	%r57, 2;
	@%p11 bra 	$L__BB2_9;
	ld.shared.u32 	%r58, [%r14];
	mov.b32 	%r57, 3;
$L__BB2_9:
	add.s32 	%r40, %r10, %r9;
	add.s32 	%r41, %r40, %r56;
	div.s32 	%r42, %r41, %r55;
	add.s32 	%r43, %r40, %r11;
	mul.hi.s32 	%r44, %r43, 1431655766;
	shr.u32 	%r45, %r44, 31;
	add.s32 	%r46, %r44, %r45;
	add.s32 	%r47, %r11, %r10;
	add.s32 	%r48, %r47, %r12;
	mul.hi.s32 	%r49, %r48, 1431655766;
	shr.u32 	%r50, %r49, 31;
	add.s32 	%r51, %r49, %r50;
	add.s32 	%r52, %r12, %r11;
	add.s32 	%r53, %r52, %r58;
	div.s32 	%r54, %r53, %r57;
	cvta.to.global.u64 	%rd6, %rd3;
	add.s64 	%rd8, %rd6, %rd5;
	st.global.v4.u32 	[%rd8], {%r42, %r46, %r51, %r54};
$L__BB2_10:
	ret;

}


// ===== COMPILED SASS (sm_100) =====

	.target	sm_100

	.elftype	@"ET_EXEC"


//--------------------- .note.nv.tkinfo           --------------------------
	.section	.note.nv.tkinfo,"",@"SHT_NOTE"
	.sectionflags	@"SHF_NOTE_NV_TKINFO"
	.tkinfo
        /*0018*/ 	.word	0x00000002
        /*0030*/ 	.string	""
        /*0030*/ 	.string	"ptxas"
        /*0030*/ 	.string	"Cuda compilation tools, release 13.0, V13.0.88"
        /*0030*/ 	.string	"Build cuda_13.0.r13.0/compiler.36424714_0"
        /*0030*/ 	.string	"-arch sm_100 -m 64 "



//--------------------- .note.nv.cuinfo           --------------------------
	.section	.note.nv.cuinfo,"",@"SHT_NOTE"
	.sectionflags	@"SHF_NOTE_NV_CUINFO"
        /*0018*/ 	.short	0x0002
        /*001a*/ 	.short	0x0064
        /*001c*/ 	.short	0x0082
	.zero		2


//--------------------- .nv.info                  --------------------------
	.section	.nv.info,"",@"SHT_CUDA_INFO"
	.align	4


	//----- nvinfo : EIATTR_REGCOUNT
	.align		4
        /*0000*/ 	.byte	0x04, 0x2f
        /*0002*/ 	.short	(.L_1 - .L_0)
	.align		4
.L_0:
        /*0004*/ 	.word	index@(_Z4initPii)
        /*0008*/ 	.word	0x00000008


	//----- nvinfo : EIATTR_FRAME_SIZE
	.align		4
.L_1:
        /*000c*/ 	.byte	0x04, 0x11
        /*000e*/ 	.short	(.L_3 - .L_2)
	.align		4
.L_2:
        /*0010*/ 	.word	index@(_Z4initPii)
        /*0014*/ 	.word	0x00000000


	//----- nvinfo : EIATTR_REGCOUNT
	.align		4
.L_3:
        /*0018*/ 	.byte	0x04, 0x2f
        /*001a*/ 	.short	(.L_5 - .L_4)
	.align		4
.L_4:
        /*001c*/ 	.word	index@(_Z14smooth_lmem_v4P4int4S0_i)
        /*0020*/ 	.word	0x00000018


	//----- nvinfo : EIATTR_FRAME_SIZE
	.align		4
.L_5:
        /*0024*/ 	.byte	0x04, 0x11
        /*0026*/ 	.short	(.L_7 - .L_6)
	.align		4
.L_6:
        /*0028*/ 	.word	index@(_Z14smooth_lmem_v4P4int4S0_i)
        /*002c*/ 	.word	0x00000000


	//----- nvinfo : EIATTR_REGCOUNT
	.align		4
.L_7:
        /*0030*/ 	.byte	0x04, 0x2f
        /*0032*/ 	.short	(.L_9 - .L_8)
	.align		4
.L_8:
        /*0034*/ 	.word	index@(_Z23smooth_lmem_oversize_v4P4int4S0_i)
        /*0038*/ 	.word	0x00000019


	//----- nvinfo : EIATTR_FRAME_SIZE
	.align		4
.L_9:
        /*003c*/ 	.byte	0x04, 0x11
        /*003e*/ 	.short	(.L_11 - .L_10)
	.align		4
.L_10:
        /*0040*/ 	.word	index@(_Z23smooth_lmem_oversize_v4P4int4S0_i)
        /*0044*/ 	.word	0x00000000


	//----- nvinfo : EIATTR_MIN_STACK_SIZE
	.align		4
.L_11:
        /*0048*/ 	.byte	0x04, 0x12
        /*004a*/ 	.short	(.L_13 - .L_12)
	.align		4
.L_12:
        /*004c*/ 	.word	index@(_Z23smooth_lmem_oversize_v4P4int4S0_i)
        /*0050*/ 	.word	0x00000000


	//----- nvinfo : EIATTR_MIN_STACK_SIZE
	.align		4
.L_13:
        /*0054*/ 	.byte	0x04, 0x12
        /*0056*/ 	.short	(.L_15 - .L_14)
	.align		4
.L_14:
        /*0058*/ 	.word	index@(_Z14smooth_lmem_v4P4int4S0_i)
        /*005c*/ 	.word	0x00000000


	//----- nvinfo : EIATTR_MIN_STACK_SIZE
	.align		4
.L_15:
        /*0060*/ 	.byte	0x04, 0x12
        /*0062*/ 	.short	(.L_17 - .L_16)
	.align		4
.L_16:
        /*0064*/ 	.word	index@(_Z4initPii)
        /*0068*/ 	.word	0x00000000
.L_17:


//--------------------- .nv.compat                --------------------------
	.section	.nv.compat,"",@"SHT_CUDA_COMPAT_INFO"
	.align	4
        /*0000*/ 	.byte	0x02, 0x09, 0x00, 0x00, 0x02, 0x02, 0x01, 0x00, 0x02, 0x05, 0x05, 0x00, 0x03, 0x07, 0x01, 0x01
        /*0010*/ 	.byte	0x02, 0x03, 0x00, 0x00, 0x02, 0x06, 0x01, 0x00, 0x04, 0x0b, 0x08, 0x00, 0x09, 0x00, 0x00, 0x00
        /*0020*/ 	.byte	0x00, 0x00, 0x00, 0x00


//--------------------- .nv.info._Z23smooth_lmem_oversize_v4P4int4S0_i --------------------------
	.section	.nv.info._Z23smooth_lmem_oversize_v4P4int4S0_i,"",@"SHT_CUDA_INFO"
	.sectionflags	@""
	.align	4


	//----- nvinfo : EIATTR_CUDA_API_VERSION
	.align		4
        /*0000*/ 	.byte	0x04, 0x37
        /*0002*/ 	.short	(.L_19 - .L_18)
.L_18:
        /*0004*/ 	.word	0x00000082


	//----- nvinfo : EIATTR_KPARAM_INFO
	.align		4
.L_19:
        /*0008*/ 	.byte	0x04, 0x17
        /*000a*/ 	.short	(.L_21 - .L_20)
.L_20:
        /*000c*/ 	.word	0x00000000
        /*0010*/ 	.short	0x0002
        /*0012*/ 	.short	0x0010
        /*0014*/ 	.byte	0x00, 0xf0, 0x11, 0x00


	//----- nvinfo : EIATTR_KPARAM_INFO
	.align		4
.L_21:
        /*0018*/ 	.byte	0x04, 0x17
        /*001a*/ 	.short	(.L_23 - .L_22)
.L_22:
        /*001c*/ 	.word	0x00000000
        /*0020*/ 	.short	0x0001
        /*0022*/ 	.short	0x0008
        /*0024*/ 	.byte	0x00, 0xf5, 0x21, 0x00


	//----- nvinfo : EIATTR_KPARAM_INFO
	.align		4
.L_23:
        /*0028*/ 	.byte	0x04, 0x17
        /*002a*/ 	.short	(.L_25 - .L_24)
.L_24:
        /*002c*/ 	.word	0x00000000
        /*0030*/ 	.short	0x0000
        /*0032*/ 	.short	0x0000
        /*0034*/ 	.byte	0x00, 0xf5, 0x21, 0x00


	//----- nvinfo : EIATTR_SPARSE_MMA_MASK
	.align		4
.L_25:
        /*0038*/ 	.byte	0x03, 0x50
        /*003a*/ 	.short	0x0000


	//----- nvinfo : EIATTR_MAXREG_COUNT
	.align		4
        /*003c*/ 	.byte	0x03, 0x1b
        /*003e*/ 	.short	0x00ff


	//----- nvinfo : EIATTR_NUM_BARRIERS
	.align		4
        /*0040*/ 	.byte	0x02, 0x4c
        /*0042*/ 	.byte	0x01
	.zero		1


	//----- nvinfo : EIATTR_MERCURY_ISA_VERSION
	.align		4
        /*0044*/ 	.byte	0x03, 0x5f
        /*0046*/ 	.short	0x0101


	//----- nvinfo : EIATTR_VRC_CTA_INIT_COUNT
	.align		4
        /*0048*/ 	.byte	0x02, 0x4a
	.zero		1
	.zero		1


	//----- nvinfo : EIATTR_EXIT_INSTR_OFFSETS
	.align		4
        /*004c*/ 	.byte	0x04, 0x1c
        /*004e*/ 	.short	(.L_27 - .L_26)


	//   ....[0]....
.L_26:
        /*0050*/ 	.word	0x00000070


	//   ....[1]....
        /*0054*/ 	.word	0x00000680


	//----- nvinfo : EIATTR_CBANK_PARAM_SIZE
	.align		4
.L_27:
        /*0058*/ 	.byte	0x03, 0x19
        /*005a*/ 	.short	0x0014


	//----- nvinfo : EIATTR_PARAM_CBANK
	.align		4
        /*005c*/ 	.byte	0x04, 0x0a
        /*005e*/ 	.short	(.L_29 - .L_28)
	.align		4
.L_28:
        /*0060*/ 	.word	index@(.nv.constant0._Z23smooth_lmem_oversize_v4P4int4S0_i)
        /*0064*/ 	.short	0x0380
        /*0066*/ 	.short	0x0014


	//----- nvinfo : EIATTR_SW_WAR
	.align		4
.L_29:
        /*0068*/ 	.byte	0x04, 0x36
        /*006a*/ 	.short	(.L_31 - .L_30)
.L_30:
        /*006c*/ 	.word	0x00000008
.L_31:


//--------------------- .nv.info._Z14smooth_lmem_v4P4int4S0_i --------------------------
	.section	.nv.info._Z14smooth_lmem_v4P4int4S0_i,"",@"SHT_CUDA_INFO"
	.sectionflags	@""
	.align	4


	//----- nvinfo : EIATTR_CUDA_API_VERSION
	.align		4
        /*0000*/ 	.byte	0x04, 0x37
        /*0002*/ 	.short	(.L_33 - .L_32)
.L_32:
        /*0004*/ 	.word	0x00000082


	//----- nvinfo : EIATTR_KPARAM_INFO
	.align		4
.L_33:
        /*0008*/ 	.byte	0x04, 0x17
        /*000a*/ 	.short	(.L_35 - .L_34)
.L_34:
        /*000c*/ 	.word	0x00000000
        /*0010*/ 	.short	0x0002
        /*0012*/ 	.short	0x0010
        /*0014*/ 	.byte	0x00, 0xf0, 0x11, 0x00


	//----- nvinfo : EIATTR_KPARAM_INFO
	.align		4
.L_35:
        /*0018*/ 	.byte	0x04, 0x17
        /*001a*/ 	.short	(.L_37 - .L_36)
.L_36:
        /*001c*/ 	.word	0x00000000
        /*0020*/ 	.short	0x0001
        /*0022*/ 	.short	0x0008
        /*0024*/ 	.byte	0x00, 0xf5, 0x21, 0x00


	//----- nvinfo : EIATTR_KPARAM_INFO
	.align		4
.L_37:
        /*0028*/ 	.byte	0x04, 0x17
        /*002a*/ 	.short	(.L_39 - .L_38)
.L_38:
        /*002c*/ 	.word	0x00000000
        /*0030*/ 	.short	0x0000
        /*0032*/ 	.short	0x0000
        /*0034*/ 	.byte	0x00, 0xf5, 0x21, 0x00


	//----- nvinfo : EIATTR_SPARSE_MMA_MASK
	.align		4
.L_39:
        /*0038*/ 	.byte	0x03, 0x50
        /*003a*/ 	.short	0x0000


	//----- nvinfo : EIATTR_MAXREG_COUNT
	.align		4
        /*003c*/ 	.byte	0x03, 0x1b
        /*003e*/ 	.short	0x00ff


	//----- nvinfo : EIATTR_NUM_BARRIERS
	.align		4
        /*0040*/ 	.byte	0x02, 0x4c
        /*0042*/ 	.byte	0x01
	.zero		1


	//----- nvinfo : EIATTR_MERCURY_ISA_VERSION
	.align		4
        /*0044*/ 	.byte	0x03, 0x5f
        /*0046*/ 	.short	0x0101


	//----- nvinfo : EIATTR_VRC_CTA_INIT_COUNT
	.align		4
        /*0048*/ 	.byte	0x02, 0x4a
	.zero		1
	.zero		1


	//----- nvinfo : EIATTR_EXIT_INSTR_OFFSETS
	.align		4
        /*004c*/ 	.byte	0x04, 0x1c
        /*004e*/ 	.short	(.L_41 - .L_40)


	//   ....[0]....
.L_40:
        /*0050*/ 	.word	0x00000070


	//   ....[1]....
        /*0054*/ 	.word	0x000006c0


	//----- nvinfo : EIATTR_CRS_STACK_SIZE
	.align		4
.L_41:
        /*0058*/ 	.byte	0x04, 0x1e
        /*005a*/ 	.short	(.L_43 - .L_42)
.L_42:
        /*005c*/ 	.word	0x00000000


	//----- nvinfo : EIATTR_CBANK_PARAM_SIZE
	.align		4
.L_43:
        /*0060*/ 	.byte	0x03, 0x19
        /*0062*/ 	.short	0x0014


	//----- nvinfo : EIATTR_PARAM_CBANK
	.align		4
        /*0064*/ 	.byte	0x04, 0x0a
        /*0066*/ 	.short	(.L_45 - .L_44)
	.align		4
.L_44:
        /*0068*/ 	.word	index@(.nv.constant0._Z14smooth_lmem_v4P4int4S0_i)
        /*006c*/ 	.short	0x0380
        /*006e*/ 	.short	0x0014


	//----- nvinfo : EIATTR_SW_WAR
	.align		4
.L_45:
        /*0070*/ 	.byte	0x04, 0x36
        /*0072*/ 	.short	(.L_47 - .L_46)
.L_46:
        /*0074*/ 	.word	0x00000008
.L_47:


//--------------------- .nv.info._Z4initPii       --------------------------
	.section	.nv.info._Z4initPii,"",@"SHT_CUDA_INFO"
	.sectionflags	@""
	.align	4


	//----- nvinfo : EIATTR_CUDA_API_VERSION
	.align		4
        /*0000*/ 	.byte	0x04, 0x37
        /*0002*/ 	.short	(.L_49 - .L_48)
.L_48:
        /*0004*/ 	.word	0x00000082


	//----- nvinfo : EIATTR_KPARAM_INFO
	.align		4
.L_49:
        /*0008*/ 	.byte	0x04, 0x17
        /*000a*/ 	.short	(.L_51 - .L_50)
.L_50:
        /*000c*/ 	.word	0x00000000
        /*0010*/ 	.short	0x0001
        /*0012*/ 	.short	0x0008
        /*0014*/ 	.byte	0x00, 0xf0, 0x11, 0x00


	//----- nvinfo : EIATTR_KPARAM_INFO
	.align		4
.L_51:
        /*0018*/ 	.byte	0x04, 0x17
        /*001a*/ 	.short	(.L_53 - .L_52)
.L_52:
        /*001c*/ 	.word	0x00000000
        /*0020*/ 	.short	0x0000
        /*0022*/ 	.short	0x0000
        /*0024*/ 	.byte	0x00, 0xf5, 0x21, 0x00


	//----- nvinfo : EIATTR_SPARSE_MMA_MASK
	.align		4
.L_53:
        /*0028*/ 	.byte	0x03, 0x50
        /*002a*/ 	.short	0x0000


	//----- nvinfo : EIATTR_MAXREG_COUNT
	.align		4
        /*002c*/ 	.byte	0x03, 0x1b
        /*002e*/ 	.short	0x00ff


	//----- nvinfo : EIATTR_MERCURY_ISA_VERSION
	.align		4
        /*0030*/ 	.byte	0x03, 0x5f
        /*0032*/ 	.short	0x0101


	//----- nvinfo : EIATTR_VRC_CTA_INIT_COUNT
	.align		4
        /*0034*/ 	.byte	0x02, 0x4a
	.zero		1
	.zero		1


	//----- nvinfo : EIATTR_EXIT_INSTR_OFFSETS
	.align		4
        /*0038*/ 	.byte	0x04, 0x1c
        /*003a*/ 	.short	(.L_55 - .L_54)


	//   ....[0]....
.L_54:
        /*003c*/ 	.word	0x00000070


	//   ....[1]....
        /*0040*/ 	.word	0x000000c0


	//----- nvinfo : EIATTR_CBANK_PARAM_SIZE
	.align		4
.L_55:
        /*0044*/ 	.byte	0x03, 0x19
        /*0046*/ 	.short	0x000c


	//----- nvinfo : EIATTR_PARAM_CBANK
	.align		4
        /*0048*/ 	.byte	0x04, 0x0a
        /*004a*/ 	.short	(.L_57 - .L_56)
	.align		4
.L_56:
        /*004c*/ 	.word	index@(.nv.constant0._Z4initPii)
        /*0050*/ 	.short	0x0380
        /*0052*/ 	.short	0x000c


	//----- nvinfo : EIATTR_SW_WAR
	.align		4
.L_57:
        /*0054*/ 	.byte	0x04, 0x36
        /*0056*/ 	.short	(.L_59 - .L_58)
.L_58:
        /*0058*/ 	.word	0x00000008
.L_59:


//--------------------- .nv.callgraph             --------------------------
	.section	.nv.callgraph,"",@"SHT_CUDA_CALLGRAPH"
	.align	4
	.sectionentsize	8
	.align		4
        /*0000*/ 	.word	0x00000000
	.align		4
        /*0004*/ 	.word	0xffffffff
	.align		4
        /*0008*/ 	.word	0x00000000
	.align		4
        /*000c*/ 	.word	0xfffffffe
	.align		4
        /*0010*/ 	.word	0x00000000
	.align		4
        /*0014*/ 	.word	0xfffffffd
	.align		4
        /*0018*/ 	.word	0x00000000
	.align		4
        /*001c*/ 	.word	0xfffffffc


//--------------------- .text._Z23smooth_lmem_oversize_v4P4int4S0_i --------------------------
	.section	.text._Z23smooth_lmem_oversize_v4P4int4S0_i,"ax",@progbits
	.align	128
        .global         _Z23smooth_lmem_oversize_v4P4int4S0_i
        .type           _Z23smooth_lmem_oversize_v4P4int4S0_i,@function
        .size           _Z23smooth_lmem_oversize_v4P4int4S0_i,(.L_x_7 - _Z23smooth_lmem_oversize_v4P4int4S0_i)
        .other          _Z23smooth_lmem_oversize_v4P4int4S0_i,@"STO_CUDA_ENTRY STV_DEFAULT"
_Z23smooth_lmem_oversize_v4P4int4S0_i:
.text._Z23smooth_lmem_oversize_v4P4int4S0_i:
[----:B------:R-:W-:Y:S01]  /*0000*/  LDC R1, c[0x0][0x37c] ;  /* 0x0000df00ff017b82 */ /* 0x000fe20000000800 */
[----:B------:R-:W0:Y:S07]  /*0010*/  S2R R19, SR_TID.X ;  /* 0x0000000000137919 */ /* 0x000e2e0000002100 */
[----:B------:R-:W0:Y:S01]  /*0020*/  S2UR UR4, SR_CTAID.X ;  /* 0x00000000000479c3 */ /* 0x000e220000002500 */
[----:B------:R-:W1:Y:S07]  /*0030*/  LDCU UR8, c[0x0][0x390] ;  /* 0x00007200ff0877ac */ /* 0x000e6e0008000800 */
[----:B------:R-:W0:Y:S02]  /*0040*/  LDC R16, c[0x0][0x360] ;  /* 0x0000d800ff107b82 */ /* 0x000e240000000800 */
[----:B0-----:R-:W-:-:S05]  /*0050*/  IMAD R0, R16, UR4, R19 ;  /* 0x0000000410007c24 */ /* 0x001fca000f8e0213 */
[----:B-1----:R-:W-:-:S13]  /*0060*/  ISETP.GE.AND P0, PT, R0, UR8, PT ;  /* 0x0000000800007c0c */ /* 0x002fda000bf06270 */
[----:B------:R-:W-:Y:S05]  /*0070*/  @P0 EXIT ;  /* 0x000000000000094d */ /* 0x000fea0003800000 */
[----:B------:R-:W0:Y:S01]  /*0080*/  LDC.64 R4, c[0x0][0x380] ;  /* 0x0000e000ff047b82 */ /* 0x000e220000000a00 */
[----:B------:R-:W-:Y:S01]  /*0090*/  UIADD3 UR4, UPT, UPT, UR8, -0x1, URZ ;  /* 0xffffffff08047890 */ /* 0x000fe2000fffe0ff */
[----:B------:R-:W-:Y:S01]  /*00a0*/  VIADD R6, R16, 0xffffffff ;  /* 0xffffffff10067836 */ /* 0x000fe20000000000 */
[----:B------:R-:W1:Y:S01]  /*00b0*/  LDCU.64 UR6, c[0x0][0x358] ;  /* 0x00006b00ff0677ac */ /* 0x000e620008000a00 */
[----:B------:R-:W-:-:S03]  /*00c0*/  ISETP.NE.AND P2, PT, R0, RZ, PT ;  /* 0x000000ff0000720c */ /* 0x000fc60003f45270 */
[C---:B------:R-:W-:Y:S02]  /*00d0*/  ISETP.NE.AND P3, PT, R0.reuse, UR4, PT ;  /* 0x0000000400007c0c */ /* 0x040fe4000bf65270 */
[C---:B------:R-:W-:Y:S02]  /*00e0*/  ISETP.NE.OR P0, PT, R19.reuse, RZ, !P2 ;  /* 0x000000ff1300720c */ /* 0x040fe40005705670 */
[----:B------:R-:W-:Y:S01]  /*00f0*/  ISETP.NE.OR P1, PT, R19, R6, !P3 ;  /* 0x000000061300720c */ /* 0x000fe20005f25670 */
[----:B0-----:R-:W-:-:S05]  /*0100*/  IMAD.WIDE R4, R0, 0x10, R4 ;  /* 0x0000001000047825 */ /* 0x001fca00078e0204 */
[----:B-1----:R-:W2:Y:S05]  /*0110*/  LDG.E.128 R8, desc[UR6][R4.64] ;  /* 0x0000000604087981 */ /* 0x002eaa000c1e1d00 */
[----:B------:R-:W3:Y:S04]  /*0120*/  @!P0 LDG.E R14, desc[UR6][R4.64+-0x4] ;  /* 0xfffffc06040e8981 */ /* 0x000ee8000c1e1900 */
[----:B------:R-:W4:Y:S01]  /*0130*/  @!P1 LDG.E R22, desc[UR6][R4.64+0x10] ;  /* 0x0000100604169981 */ /* 0x000f22000c1e1900 */
[----:B------:R-:W0:Y:S01]  /*0140*/  S2UR UR5, SR_CgaCtaId ;  /* 0x00000000000579c3 */ /* 0x000e220000008800 */
[----:B------:R-:W-:Y:S01]  /*0150*/  UMOV UR4, 0x400 ;  /* 0x0000040000047882 */ /* 0x000fe20000000000 */
[C---:B------:R-:W-:Y:S01]  /*0160*/  ISETP.NE.AND P4, PT, R19.reuse, R6, PT ;  /* 0x000000061300720c */ /* 0x040fe20003f85270 */
[----:B------:R-:W-:Y:S01]  /*0170*/  IMAD.MOV.U32 R2, RZ, RZ, 0x2 ;  /* 0x00000002ff027424 */ /* 0x000fe200078e00ff */
[----:B------:R-:W-:Y:S01]  /*0180*/  ISETP.NE.AND P5, PT, R19, RZ, PT ;  /* 0x000000ff1300720c */ /* 0x000fe20003fa5270 */
[----:B------:R-:W-:-:S02]  /*0190*/  @P2 IMAD.MOV.U32 R2, RZ, RZ, 0x3 ;  /* 0x00000003ff022424 */ /* 0x000fc400078e00ff */
[----:B------:R-:W-:Y:S02]  /*01a0*/  HFMA2 R18, -RZ, RZ, 0, 0 ;  /* 0x00000000ff127431 */ /* 0x000fe400000001ff */
[----:B------:R-:W-:Y:S01]  /*01b0*/  IMAD.MOV.U32 R3, RZ, RZ, 0x2 ;  /* 0x00000002ff037424 */ /* 0x000fe200078e00ff */
[----:B------:R-:W-:Y:S02]  /*01c0*/  @P3 MOV R3, 0x3 ;  /* 0x0000000300033802 */ /* 0x000fe40000000f00 */
[----:B------:R-:W-:Y:S02]  /*01d0*/  IABS R12, R2 ;  /* 0x00000002000c7213 */ /* 0x000fe40000000000 */
[----:B------:R-:W-:Y:S02]  /*01e0*/  IABS R13, R3 ;  /* 0x00000003000d7213 */ /* 0x000fe40000000000 */
[----:B------:R-:W1:Y:S08]  /*01f0*/  I2F.RP R15, R12 ;  /* 0x0000000c000f7306 */ /* 0x000e700000209400 */
[----:B------:R-:W5:Y:S01]  /*0200*/  I2F.RP R21, R13 ;  /* 0x0000000d00157306 */ /* 0x000f620000209400 */
[----:B0-----:R-:W-:-:S06]  /*0210*/  ULEA UR4, UR5, UR4, 0x18 ;  /* 0x0000000405047291 */ /* 0x001fcc000f8ec0ff */
[----:B------:R-:W-:Y:S01]  /*0220*/  LEA R19, R19, UR4, 0x4 ;  /* 0x0000000413137c11 */ /* 0x000fe2000f8e20ff */
[----:B-1----:R-:W-:Y:S01]  /*0230*/  MUFU.RCP R15, R15 ;  /* 0x0000000f000f7308 */ /* 0x002fe20000001000 */
[----:B------:R-:W-:Y:S01]  /*0240*/  LEA R17, R16, UR4, 0x4 ;  /* 0x0000000410117c11 */ /* 0x000fe2000f8e20ff */
[----:B------:R-:W-:-:S04]  /*0250*/  IMAD.MOV.U32 R16, RZ, RZ, RZ ;  /* 0x000000ffff107224 */ /* 0x000fc800078e00ff */
[----:B------:R-:W-:Y:S02]  /*0260*/  VIADD R20, R17, 0x4 ;  /* 0x0000000411147836 */ /* 0x000fe40000000000 */
[----:B------:R-:W-:Y:S01]  /*0270*/  @P4 VIADD R20, R19, 0x10 ;  /* 0x0000001013144836 */ /* 0x000fe20000000000 */
[----:B-----5:R-:W0:Y:S02]  /*0280*/  MUFU.RCP R21, R21 ;  /* 0x0000001500157308 */ /* 0x020e240000001000 */
[----:B0-----:R-:W-:Y:S01]  /*0290*/  VIADD R21, R21, 0xffffffe ;  /* 0x0ffffffe15157836 */ /* 0x001fe20000000000 */
[----:B--2---:R-:W-:Y:S04]  /*02a0*/  STS.128 [R19], R8 ;  /* 0x0000000813007388 */ /* 0x004fe80000000c00 */
[----:B---3--:R0:W-:Y:S04]  /*02b0*/  @!P0 STS [R17], R14 ;  /* 0x0000000e11008388 */ /* 0x0081e80000000800 */
[----:B----4-:R1:W-:Y:S01]  /*02c0*/  @!P1 STS [R17+0x4], R22 ;  /* 0x0000041611009388 */ /* 0x0103e20000000800 */
[----:B------:R-:W-:Y:S01]  /*02d0*/  BAR.SYNC.DEFER_BLOCKING 0x0 ;  /* 0x0000000000007b1d */ /* 0x000fe20000010000 */
[----:B0-----:R-:W-:Y:S01]  /*02e0*/  MOV R14, RZ ;  /* 0x000000ff000e7202 */ /* 0x001fe20000000f00 */
[----:B------:R-:W-:-:S02]  /*02f0*/  VIADD R8, R15, 0xffffffe ;  /* 0x0ffffffe0f087836 */ /* 0x000fc40000000000 */
[----:B-1----:R-:W-:Y:S02]  /*0300*/  @P5 VIADD R17, R19, 0xfffffffc ;  /* 0xfffffffc13115836 */ /* 0x002fe40000000000 */
[----:B------:R-:W0:Y:S08]  /*0310*/  F2I.FTZ.U32.TRUNC.NTZ R15, R21 ;  /* 0x00000015000f7305 */ /* 0x000e30000021f000 */
[----:B------:R1:W2:Y:S01]  /*0320*/  F2I.FTZ.U32.TRUNC.NTZ R9, R8 ;  /* 0x0000000800097305 */ /* 0x0002a2000021f000 */
[----:B0-----:R-:W-:Y:S01]  /*0330*/  IMAD.MOV R10, RZ, RZ, -R15 ;  /* 0x000000ffff0a7224 */ /* 0x001fe200078e0a0f */
[----:B------:R2:W0:Y:S01]  /*0340*/  LDS.128 R4, [R19] ;  /* 0x0000000013047984 */ /* 0x0004220000000c00 */
[----:B-1----:R-:W-:-:S03]  /*0350*/  IMAD.MOV.U32 R8, RZ, RZ, RZ ;  /* 0x000000ffff087224 */ /* 0x002fc600078e00ff */
[----:B------:R-:W1:Y:S04]  /*0360*/  @P3 LDS R16, [R20] ;  /* 0x0000000014103984 */ /* 0x000e680000000800 */
[----:B------:R3:W4:Y:S01]  /*0370*/  @P2 LDS R18, [R17] ;  /* 0x0000000011122984 */ /* 0x0007220000000800 */
[----:B--2---:R-:W-:-:S05]  /*0380*/  IADD3 R19, PT, PT, RZ, -R9, RZ ;  /* 0x80000009ff137210 */ /* 0x004fca0007ffe0ff */
[----:B------:R-:W-:Y:S02]  /*0390*/  IMAD R19, R19, R12, RZ ;  /* 0x0000000c13137224 */ /* 0x000fe400078e02ff */
[----:B---3--:R-:W-:Y:S01]  /*03a0*/  IMAD R17, R10, R13, RZ ;  /* 0x0000000d0a117224 */ /* 0x008fe200078e02ff */
[----:B------:R-:W-:Y:S01]  /*03b0*/  IABS R10, R3 ;  /* 0x00000003000a7213 */ /* 0x000fe20000000000 */
[----:B------:R-:W-:-:S04]  /*03c0*/  IMAD.HI.U32 R8, R9, R19, R8 ;  /* 0x0000001309087227 */ /* 0x000fc800078e0008 */
[----:B------:R-:W-:-:S04]  /*03d0*/  IMAD.HI.U32 R14, R15, R17, R14 ;  /* 0x000000110f0e7227 */ /* 0x000fc800078e000e */
[----:B------:R-:W-:Y:S02]  /*03e0*/  IMAD.MOV R10, RZ, RZ, -R10 ;  /* 0x000000ffff0a7224 */ /* 0x000fe400078e0a0a */
[--C-:B0-----:R-:W-:Y:S01]  /*03f0*/  IMAD.IADD R11, R4, 0x1, R5.reuse ;  /* 0x00000001040b7824 */ /* 0x101fe200078e0205 */
[----:B------:R-:W-:Y:S02]  /*0400*/  IABS R4, R2 ;  /* 0x0000000200047213 */ /* 0x000fe40000000000 */
[----:B------:R-:W-:Y:S02]  /*0410*/  IADD3 R5, PT, PT, R7, R6, R5 ;  /* 0x0000000607057210 */ /* 0x000fe40007ffe005 */
[----:B-1----:R-:W-:Y:S01]  /*0420*/  IADD3 R16, PT, PT, R16, R7, R6 ;  /* 0x0000000710107210 */ /* 0x002fe20007ffe006 */
[----:B------:R-:W-:Y:S02]  /*0430*/  IMAD.MOV R9, RZ, RZ, -R4 ;  /* 0x000000ffff097224 */ /* 0x000fe400078e0a04 */
[----:B----4-:R-:W-:Y:S01]  /*0440*/  IMAD.IADD R15, R11, 0x1, R18 ;  /* 0x000000010b0f7824 */ /* 0x010fe200078e0212 */
[----:B------:R-:W-:Y:S01]  /*0450*/  IABS R19, R16 ;  /* 0x0000001000137213 */ /* 0x000fe20000000000 */
[----:B------:R-:W-:Y:S01]  /*0460*/  IMAD.IADD R6, R6, 0x1, R11 ;  /* 0x0000000106067824 */ /* 0x000fe200078e020b */
[----:B------:R-:W-:-:S02]  /*0470*/  LOP3.LUT R16, R16, R3, RZ, 0x3c, !PT ;  /* 0x0000000310107212 */ /* 0x000fc400078e3cff */
[----:B------:R-:W-:Y:S01]  /*0480*/  IABS R17, R15 ;  /* 0x0000000f00117213 */ /* 0x000fe20000000000 */
[----:B------:R-:W-:Y:S01]  /*0490*/  IMAD.HI.U32 R14, R14, R19, RZ ;  /* 0x000000130e0e7227 */ /* 0x000fe200078e00ff */
[----:B------:R-:W-:Y:S02]  /*04a0*/  LOP3.LUT R15, R15, R2, RZ, 0x3c, !PT ;  /* 0x000000020f0f7212 */ /* 0x000fe400078e3cff */
[----:B------:R-:W-:Y:S01]  /*04b0*/  ISETP.GE.AND P3, PT, R16, RZ, PT ;  /* 0x000000ff1000720c */ /* 0x000fe20003f66270 */
[----:B------:R-:W-:Y:S01]  /*04c0*/  IMAD R10, R14, R10, R19 ;  /* 0x0000000a0e0a7224 */ /* 0x000fe200078e0213 */
[----:B------:R-:W-:Y:S01]  /*04d0*/  ISETP.GE.AND P2, PT, R15, RZ, PT ;  /* 0x000000ff0f00720c */ /* 0x000fe20003f46270 */
[----:B------:R-:W-:-:S03]  /*04e0*/  IMAD.HI.U32 R4, R8, R17, RZ ;  /* 0x0000001108047227 */ /* 0x000fc600078e00ff */
[----:B------:R-:W-:Y:S01]  /*04f0*/  ISETP.GT.U32.AND P5, PT, R13, R10, PT ;  /* 0x0000000a0d00720c */ /* 0x000fe20003fa4070 */
[----:B------:R-:W-:Y:S02]  /*0500*/  IMAD R17, R4, R9, R17 ;  /* 0x0000000904117224 */ /* 0x000fe400078e0211 */
[----:B------:R-:W0:Y:S03]  /*0510*/  LDC.64 R8, c[0x0][0x388] ;  /* 0x0000e200ff087b82 */ /* 0x000e260000000a00 */
[----:B------:R-:W-:-:S07]  /*0520*/  ISETP.GT.U32.AND P4, PT, R12, R17, PT ;  /* 0x000000110c00720c */ /* 0x000fce0003f84070 */
[----:B------:R-:W-:Y:S02]  /*0530*/  @!P5 IMAD.IADD R10, R10, 0x1, -R13 ;  /* 0x000000010a0ad824 */ /* 0x000fe400078e0a0d */
[----:B------:R-:W-:Y:S01]  /*0540*/  @!P5 VIADD R14, R14, 0x1 ;  /* 0x000000010e0ed836 */ /* 0x000fe20000000000 */
[----:B------:R-:W-:Y:S02]  /*0550*/  ISETP.NE.AND P5, PT, R3, RZ, PT ;  /* 0x000000ff0300720c */ /* 0x000fe40003fa5270 */
[----:B------:R-:W-:Y:S01]  /*0560*/  ISETP.GE.U32.AND P1, PT, R10, R13, PT ;  /* 0x0000000d0a00720c */ /* 0x000fe20003f26070 */
[----:B------:R-:W-:Y:S01]  /*0570*/  @!P4 VIADD R4, R4, 0x1 ;  /* 0x000000010404c836 */ /* 0x000fe20000000000 */
[-C--:B------:R-:W-:Y:S01]  /*0580*/  @!P4 IADD3 R17, PT, PT, R17, -R12.reuse, RZ ;  /* 0x8000000c1111c210 */ /* 0x080fe20007ffe0ff */
[----:B------:R-:W-:Y:S01]  /*0590*/  IMAD.HI R10, R5, 0x55555556, RZ ;  /* 0x55555556050a7827 */ /* 0x000fe200078e02ff */
[----:B------:R-:W-:Y:S02]  /*05a0*/  ISETP.NE.AND P4, PT, R2, RZ, PT ;  /* 0x000000ff0200720c */ /* 0x000fe40003f85270 */
[----:B------:R-:W-:Y:S01]  /*05b0*/  ISETP.GE.U32.AND P0, PT, R17, R12, PT ;  /* 0x0000000c1100720c */ /* 0x000fe20003f06070 */
[----:B------:R-:W-:Y:S01]  /*05c0*/  IMAD.HI R5, R6, 0x55555556, RZ ;  /* 0x5555555606057827 */ /* 0x000fe200078e02ff */
[----:B------:R-:W-:-:S03]  /*05d0*/  LEA.HI R6, R10, R10, RZ, 0x1 ;  /* 0x0000000a0a067211 */ /* 0x000fc600078f08ff */
[----:B0-----:R-:W-:Y:S01]  /*05e0*/  IMAD.WIDE R8, R0, 0x10, R8 ;  /* 0x0000001000087825 */ /* 0x001fe200078e0208 */
[----:B------:R-:W-:-:S03]  /*05f0*/  LEA.HI R5, R5, R5, RZ, 0x1 ;  /* 0x0000000505057211 */ /* 0x000fc600078f08ff */
[----:B------:R-:W-:-:S04]  /*0600*/  @P1 VIADD R14, R14, 0x1 ;  /* 0x000000010e0e1836 */ /* 0x000fc80000000000 */
[----:B------:R-:W-:Y:S01]  /*0610*/  @P0 IADD3 R4, PT, PT, R4, 0x1, RZ ;  /* 0x0000000104040810 */ /* 0x000fe20007ffe0ff */
[----:B------:R-:W-:-:S03]  /*0620*/  IMAD.MOV.U32 R7, RZ, RZ, R14 ;  /* 0x000000ffff077224 */ /* 0x000fc600078e000e */
[----:B------:R-:W-:Y:S01]  /*0630*/  @!P2 IADD3 R4, PT, PT, -R4, RZ, RZ ;  /* 0x000000ff0404a210 */ /* 0x000fe20007ffe1ff */
[----:B------:R-:W-:Y:S01]  /*0640*/  @!P3 IMAD.MOV R7, RZ, RZ, -R7 ;  /* 0x000000ffff07b224 */ /* 0x000fe200078e0a07 */
[----:B------:R-:W-:Y:S02]  /*0650*/  @!P4 LOP3.LUT R4, RZ, R2, RZ, 0x33, !PT ;  /* 0x00000002ff04c212 */ /* 0x000fe400078e33ff */
[----:B------:R-:W-:-:S05]  /*0660*/  @!P5 LOP3.LUT R7, RZ, R3, RZ, 0x33, !PT ;  /* 0x00000003ff07d212 */ /* 0x000fca00078e33ff */
[----:B------:R-:W-:Y:S01]  /*0670*/  STG.E.128 desc[UR6][R8.64], R4 ;  /* 0x0000000408007986 */ /* 0x000fe2000c101d06 */
[----:B------:R-:W-:Y:S05]  /*0680*/  EXIT ;  /* 0x000000000000794d */ /* 0x000fea0003800000 */
.L_x_0:
[----:B------:R-:W-:-:S00]  /*0690*/  BRA `(.L_x_0) ;  /* 0xfffffffc00fc7947 */ /* 0x000fc0000383ffff */
[----:B------:R-:W-:-:S00]  /*06a0*/  NOP ;  /* 0x0000000000007918 */ /* 0x000fc00000000000 */
        /* <DEDUP_REMOVED lines=13> */
.L_x_7:


//--------------------- .text._Z14smooth_lmem_v4P4int4S0_i --------------------------
	.section	.text._Z14smooth_lmem_v4P4int4S0_i,"ax",@progbits
	.align	128
        .global         _Z14smooth_lmem_v4P4int4S0_i
        .type           _Z14smooth_lmem_v4P4int4S0_i,@function
        .size           _Z14smooth_lmem_v4P4int4S0_i,(.L_x_8 - _Z14smooth_lmem_v4P4int4S0_i)
        .other          _Z14smooth_lmem_v4P4int4S0_i,@"STO_CUDA_ENTRY STV_DEFAULT"
_Z14smooth_lmem_v4P4int4S0_i:
.text._Z14smooth_lmem_v4P4int4S0_i:
        /* <DEDUP_REMOVED lines=9> */
[----:B------:R-:W1:Y:S01]  /*0090*/  LDCU.64 UR8, c[0x0][0x358] ;  /* 0x00006b00ff0877ac */ /* 0x000e620008000a00 */
[----:B0-----:R-:W-:-:S05]  /*00a0*/  IMAD.WIDE R10, R0, 0x10, R12 ;  /* 0x00000010000a7825 */ /* 0x001fca00078e020c */
[----:B-1----:R-:W2:Y:S01]  /*00b0*/  LDG.E.128 R4, desc[UR8][R10.64] ;  /* 0x000000080a047981 */ /* 0x002ea2000c1e1d00 */
[----:B------:R-:W0:Y:S01]  /*00c0*/  S2UR UR5, SR_CgaCtaId ;  /* 0x00000000000579c3 */ /* 0x000e220000008800 */
[----:B------:R-:W-:Y:S01]  /*00d0*/  UMOV UR4, 0x400 ;  /* 0x0000040000047882 */ /* 0x000fe20000000000 */
[----:B------:R-:W-:Y:S01]  /*00e0*/  ISETP.GE.AND P0, PT, R0, 0x1, PT ;  /* 0x000000010000780c */ /* 0x000fe20003f06270 */
[----:B------:R-:W-:Y:S01]  /*00f0*/  BSSY.RECONVERGENT B0, `(.L_x_1) ;  /* 0x0000010000007945 */ /* 0x000fe20003800200 */
[----:B------:R-:W-:Y:S02]  /*0100*/  IMAD.MOV.U32 R8, RZ, RZ, RZ ;  /* 0x000000ffff087224 */ /* 0x000fe400078e00ff */
[----:B------:R-:W-:Y:S01]  /*0110*/  IMAD.MOV.U32 R2, RZ, RZ, 0x2 ;  /* 0x00000002ff027424 */ /* 0x000fe200078e00ff */
[----:B0-----:R-:W-:-:S06]  /*0120*/  ULEA UR4, UR5, UR4, 0x18 ;  /* 0x0000000405047291 */ /* 0x001fcc000f8ec0ff */
[----:B------:R-:W-:-:S05]  /*0130*/  LEA R16, R14, UR4, 0x4 ;  /* 0x000000040e107c11 */ /* 0x000fca000f8e20ff */
[----:B--2---:R0:W-:Y:S01]  /*0140*/  STS.128 [R16], R4 ;  /* 0x0000000410007388 */ /* 0x0041e20000000c00 */
[----:B------:R-:W-:Y:S06]  /*0150*/  BAR.SYNC.DEFER_BLOCKING 0x0 ;  /* 0x0000000000007b1d */ /* 0x000fec0000010000 */
[----:B------:R-:W-:Y:S05]  /*0160*/  @!P0 BRA `(.L_x_2) ;  /* 0x0000000000208947 */ /* 0x000fea0003800000 */
[----:B------:R-:W-:-:S13]  /*0170*/  ISETP.NE.AND P0, PT, R14, RZ, PT ;  /* 0x000000ff0e00720c */ /* 0x000fda0003f05270 */
[----:B------:R1:W2:Y:S01]  /*0180*/  @P0 LDS R8, [R16+-0x4] ;  /* 0xfffffc0010080984 */ /* 0x0002a20000000800 */
[----:B------:R-:W-:Y:S01]  /*0190*/  @P0 IMAD.MOV.U32 R2, RZ, RZ, 0x3 ;  /* 0x00000003ff020424 */ /* 0x000fe200078e00ff */
[----:B------:R-:W-:Y:S06]  /*01a0*/  @P0 BRA `(.L_x_2) ;  /* 0x0000000000100947 */ /* 0x000fec0003800000 */
[----:B------:R-:W-:-:S05]  /*01b0*/  IADD3 R9, PT, PT, R0, -0x1, RZ ;  /* 0xffffffff00097810 */ /* 0x000fca0007ffe0ff */
[----:B--2---:R-:W-:-:S06]  /*01c0*/  IMAD.WIDE.U32 R8, R9, 0x10, R12 ;  /* 0x0000001009087825 */ /* 0x004fcc00078e000c */
[----:B------:R3:W5:Y:S01]  /*01d0*/  LDG.E R8, desc[UR8][R8.64+0xc] ;  /* 0x00000c0808087981 */ /* 0x000762000c1e1900 */
[----:B------:R-:W-:-:S07]  /*01e0*/  IMAD.MOV.U32 R2, RZ, RZ, 0x3 ;  /* 0x00000003ff027424 */ /* 0x000fce00078e00ff */
.L_x_2:
[----:B------:R-:W-:Y:S05]  /*01f0*/  BSYNC.RECONVERGENT B0 ;  /* 0x0000000000007941 */ /* 0x000fea0003800200 */
.L_x_1:
[----:B------:R-:W-:Y:S01]  /*0200*/  UIADD3 UR4, UPT, UPT, UR6, -0x1, URZ ;  /* 0xffffffff06047890 */ /* 0x000fe2000fffe0ff */
[----:B------:R-:W-:Y:S01]  /*0210*/  BSSY.RECONVERGENT B0, `(.L_x_3) ;  /* 0x000000c000007945 */ /* 0x000fe20003800200 */
[----:B------:R-:W-:Y:S02]  /*0220*/  IMAD.MOV.U32 R12, RZ, RZ, RZ ;  /* 0x000000ffff0c7224 */ /* 0x000fe400078e00ff */
[----:B------:R-:W-:Y:S02]  /*0230*/  IMAD.MOV.U32 R3, RZ, RZ, 0x2 ;  /* 0x00000002ff037424 */ /* 0x000fe400078e00ff */
[----:B------:R-:W-:-:S13]  /*0240*/  ISETP.GE.AND P0, PT, R0, UR4, PT ;  /* 0x0000000400007c0c */ /* 0x000fda000bf06270 */
[----:B------:R-:W-:Y:S05]  /*0250*/  @P0 BRA `(.L_x_4) ;  /* 0x00000000001c0947 */ /* 0x000fea0003800000 */
[----:B------:R-:W-:-:S04]  /*0260*/  IADD3 R3, PT, PT, R15, -0x1, RZ ;  /* 0xffffffff0f037810 */ /* 0x000fc80007ffe0ff */
[----:B------:R-:W-:-:S13]  /*0270*/  ISETP.NE.AND P0, PT, R14, R3, PT ;  /* 0x000000030e00720c */ /* 0x000fda0003f05270 */
[----:B------:R4:W0:Y:S01]  /*0280*/  @P0 LDS R12, [R16+0x10] ;  /* 0x00001000100c0984 */ /* 0x0008220000000800 */
[----:B------:R-:W-:Y:S01]  /*0290*/  @P0 IMAD.MOV.U32 R3, RZ, RZ, 0x3 ;  /* 0x00000003ff030424 */ /* 0x000fe200078e00ff */
[----:B------:R-:W-:Y:S06]  /*02a0*/  @P0 BRA `(.L_x_4) ;  /* 0x0000000000080947 */ /* 0x000fec0003800000 */
[----:B0-----:R0:W5:Y:S01]  /*02b0*/  LDG.E R12, desc[UR8][R10.64+0x10] ;  /* 0x000010080a0c7981 */ /* 0x001162000c1e1900 */
[----:B------:R-:W-:-:S07]  /*02c0*/  IMAD.MOV.U32 R3, RZ, RZ, 0x3 ;  /* 0x00000003ff037424 */ /* 0x000fce00078e00ff */
.L_x_4:
[----:B------:R-:W-:Y:S05]  /*02d0*/  BSYNC.RECONVERGENT B0 ;  /* 0x0000000000007941 */ /* 0x000fea0003800200 */
.L_x_3:
[----:B0-----:R-:W-:Y:S01]  /*02e0*/  IABS R11, R2 ;  /* 0x00000002000b7213 */ /* 0x001fe20000000000 */
[----:B------:R-:W0:Y:S01]  /*02f0*/  LDS.128 R4, [R16] ;  /* 0x0000000010047984 */ /* 0x000e220000000c00 */
[----:B------:R-:W-:Y:S02]  /*0300*/  IABS R10, R3 ;  /* 0x00000003000a7213 */ /* 0x000fe40000000000 */
[----:B------:R-:W1:Y:S08]  /*0310*/  I2F.RP R17, R11 ;  /* 0x0000000b00117306 */ /* 0x000e700000209400 */
[----:B------:R-:W2:Y:S08]  /*0320*/  I2F.RP R18, R10 ;  /* 0x0000000a00127306 */ /* 0x000eb00000209400 */
[----:B-1----:R-:W3:Y:S08]  /*0330*/  MUFU.RCP R17, R17 ;  /* 0x0000001100117308 */ /* 0x002ef00000001000 */
[----:B--2---:R-:W1:Y:S01]  /*0340*/  MUFU.RCP R18, R18 ;  /* 0x0000001200127308 */ /* 0x004e620000001000 */
[----:B---3--:R-:W-:Y:S01]  /*0350*/  IADD3 R9, PT, PT, R17, 0xffffffe, RZ ;  /* 0x0ffffffe11097810 */ /* 0x008fe20007ffe0ff */
[----:B0-----:R-:W-:Y:S01]  /*0360*/  IMAD.IADD R13, R4, 0x1, R5 ;  /* 0x00000001040d7824 */ /* 0x001fe200078e0205 */
[----:B-----5:R-:W-:-:S05]  /*0370*/  IADD3 R12, PT, PT, R12, R7, R6 ;  /* 0x000000070c0c7210 */ /* 0x020fca0007ffe006 */
[----:B------:R-:W0:Y:S01]  /*0380*/  F2I.FTZ.U32.TRUNC.NTZ R9, R9 ;  /* 0x0000000900097305 */ /* 0x000e22000021f000 */
[----:B------:R-:W-:Y:S01]  /*0390*/  IABS R4, R2 ;  /* 0x0000000200047213 */ /* 0x000fe20000000000 */
[----:B-1----:R-:W-:Y:S01]  /*03a0*/  VIADD R14, R18, 0xffffffe ;  /* 0x0ffffffe120e7836 */ /* 0x002fe20000000000 */
[----:B------:R-:W-:Y:S01]  /*03b0*/  IADD3 R5, PT, PT, R7, R6, R5 ;  /* 0x0000000607057210 */ /* 0x000fe20007ffe005 */
[----:B------:R-:W-:Y:S02]  /*03c0*/  IMAD.IADD R17, R13, 0x1, R8 ;  /* 0x000000010d117824 */ /* 0x000fe400078e0208 */
[----:B------:R-:W-:Y:S02]  /*03d0*/  HFMA2 R8, -RZ, RZ, 0, 0 ;  /* 0x00000000ff087431 */ /* 0x000fe400000001ff */
[----:B----4-:R-:W-:Y:S01]  /*03e0*/  IMAD.MOV R16, RZ, RZ, -R4 ;  /* 0x000000ffff107224 */ /* 0x010fe200078e0a04 */
[----:B------:R1:W2:Y:S01]  /*03f0*/  F2I.FTZ.U32.TRUNC.NTZ R15, R14 ;  /* 0x0000000e000f7305 */ /* 0x0002a2000021f000 */
[----:B------:R-:W-:-:S02]  /*0400*/  IMAD.IADD R6, R6, 0x1, R13 ;  /* 0x0000000106067824 */ /* 0x000fc400078e020d */
[----:B0-----:R-:W-:Y:S02]  /*0410*/  IMAD.MOV R20, RZ, RZ, -R9 ;  /* 0x000000ffff147224 */ /* 0x001fe400078e0a09 */
[----:B-1----:R-:W-:Y:S02]  /*0420*/  IMAD.MOV.U32 R14, RZ, RZ, RZ ;  /* 0x000000ffff0e7224 */ /* 0x002fe400078e00ff */
[----:B------:R-:W-:Y:S01]  /*0430*/  IMAD R19, R20, R11, RZ ;  /* 0x0000000b14137224 */ /* 0x000fe200078e02ff */
[----:B--2---:R-:W-:-:S03]  /*0440*/  IADD3 R21, PT, PT, RZ, -R15, RZ ;  /* 0x8000000fff157210 */ /* 0x004fc60007ffe0ff */
[----:B------:R-:W-:Y:S01]  /*0450*/  IMAD.HI.U32 R8, R9, R19, R8 ;  /* 0x0000001309087227 */ /* 0x000fe200078e0008 */
[----:B------:R-:W-:Y:S02]  /*0460*/  IABS R19, R12 ;  /* 0x0000000c00137213 */ /* 0x000fe40000000000 */
[----:B------:R-:W-:Y:S01]  /*0470*/  IABS R9, R17 ;  /* 0x0000001100097213 */ /* 0x000fe20000000000 */
[----:B------:R-:W-:Y:S01]  /*0480*/  IMAD R21, R21, R10, RZ ;  /* 0x0000000a15157224 */ /* 0x000fe200078e02ff */
[----:B------:R-:W-:Y:S02]  /*0490*/  LOP3.LUT R17, R17, R2, RZ, 0x3c, !PT ;  /* 0x0000000211117212 */ /* 0x000fe400078e3cff */
[----:B------:R-:W-:Y:S01]  /*04a0*/  LOP3.LUT R12, R12, R3, RZ, 0x3c, !PT ;  /* 0x000000030c0c7212 */ /* 0x000fe200078e3cff */
[----:B------:R-:W-:Y:S01]  /*04b0*/  IMAD.HI.U32 R14, R15, R21, R14 ;  /* 0x000000150f0e7227 */ /* 0x000fe200078e000e */
[----:B------:R-:W-:Y:S02]  /*04c0*/  IABS R15, R3 ;  /* 0x00000003000f7213 */ /* 0x000fe40000000000 */
[----:B------:R-:W-:Y:S01]  /*04d0*/  ISETP.GE.AND P2, PT, R17, RZ, PT ;  /* 0x000000ff1100720c */ /* 0x000fe20003f46270 */
[----:B------:R-:W-:Y:S01]  /*04e0*/  IMAD.HI.U32 R4, R8, R9, RZ ;  /* 0x0000000908047227 */ /* 0x000fe200078e00ff */
[----:B------:R-:W-:-:S02]  /*04f0*/  IADD3 R18, PT, PT, RZ, -R15, RZ ;  /* 0x8000000fff127210 */ /* 0x000fc40007ffe0ff */
[----:B------:R-:W-:Y:S01]  /*0500*/  ISETP.GE.AND P3, PT, R12, RZ, PT ;  /* 0x000000ff0c00720c */ /* 0x000fe20003f66270 */
[----:B------:R-:W-:-:S04]  /*0510*/  IMAD.HI.U32 R15, R14, R19, RZ ;  /* 0x000000130e0f7227 */ /* 0x000fc800078e00ff */
[----:B------:R-:W-:Y:S02]  /*0520*/  IMAD R19, R15, R18, R19 ;  /* 0x000000120f137224 */ /* 0x000fe400078e0213 */
[----:B------:R-:W-:Y:S02]  /*0530*/  IMAD R14, R4, R16, R9 ;  /* 0x00000010040e7224 */ /* 0x000fe400078e0209 */
[----:B------:R-:W0:Y:S01]  /*0540*/  LDC.64 R8, c[0x0][0x388] ;  /* 0x0000e200ff087b82 */ /* 0x000e220000000a00 */
[----:B------:R-:W-:Y:S02]  /*0550*/  ISETP.GT.U32.AND P5, PT, R10, R19, PT ;  /* 0x000000130a00720c */ /* 0x000fe40003fa4070 */
[----:B------:R-:W-:-:S11]  /*0560*/  ISETP.GT.U32.AND P4, PT, R11, R14, PT ;  /* 0x0000000e0b00720c */ /* 0x000fd60003f84070 */
[----:B------:R-:W-:Y:S02]  /*0570*/  @!P5 IMAD.IADD R19, R19, 0x1, -R10 ;  /* 0x000000011313d824 */ /* 0x000fe400078e0a0a */
[----:B------:R-:W-:Y:S01]  /*0580*/  @!P4 IMAD.IADD R14, R14, 0x1, -R11 ;  /* 0x000000010e0ec824 */ /* 0x000fe200078e0a0b */
[----:B------:R-:W-:Y:S01]  /*0590*/  @!P4 IADD3 R4, PT, PT, R4, 0x1, RZ ;  /* 0x000000010404c810 */ /* 0x000fe20007ffe0ff */
[----:B------:R-:W-:Y:S01]  /*05a0*/  @!P5 VIADD R15, R15, 0x1 ;  /* 0x000000010f0fd836 */ /* 0x000fe20000000000 */
[----:B------:R-:W-:Y:S01]  /*05b0*/  ISETP.GE.U32.AND P1, PT, R19, R10, PT ;  /* 0x0000000a1300720c */ /* 0x000fe20003f26070 */
[----:B------:R-:W-:Y:S01]  /*05c0*/  IMAD.HI R10, R5, 0x55555556, RZ ;  /* 0x55555556050a7827 */ /* 0x000fe200078e02ff */
[----:B------:R-:W-:Y:S02]  /*05d0*/  ISETP.GE.U32.AND P0, PT, R14, R11, PT ;  /* 0x0000000b0e00720c */ /* 0x000fe40003f06070 */
[----:B------:R-:W-:Y:S01]  /*05e0*/  ISETP.NE.AND P4, PT, R2, RZ, PT ;  /* 0x000000ff0200720c */ /* 0x000fe20003f85270 */
[----:B------:R-:W-:Y:S01]  /*05f0*/  IMAD.HI R5, R6, 0x55555556, RZ ;  /* 0x5555555606057827 */ /* 0x000fe200078e02ff */
[----:B------:R-:W-:-:S02]  /*0600*/  ISETP.NE.AND P5, PT, R3, RZ, PT ;  /* 0x000000ff0300720c */ /* 0x000fc40003fa5270 */
[----:B------:R-:W-:Y:S01]  /*0610*/  LEA.HI R6, R10, R10, RZ, 0x1 ;  /* 0x0000000a0a067211 */ /* 0x000fe200078f08ff */
[----:B0-----:R-:W-:Y:S01]  /*0620*/  IMAD.WIDE R8, R0, 0x10, R8 ;  /* 0x0000001000087825 */ /* 0x001fe200078e0208 */
[----:B------:R-:W-:-:S03]  /*0630*/  LEA.HI R5, R5, R5, RZ, 0x1 ;  /* 0x0000000505057211 */ /* 0x000fc600078f08ff */
[----:B------:R-:W-:Y:S02]  /*0640*/  @P1 IADD3 R15, PT, PT, R15, 0x1, RZ ;  /* 0x000000010f0f1810 */ /* 0x000fe40007ffe0ff */
[----:B------:R-:W-:-:S03]  /*0650*/  @P0 VIADD R4, R4, 0x1 ;  /* 0x0000000104040836 */ /* 0x000fc60000000000 */
[----:B------:R-:W-:Y:S02]  /*0660*/  IMAD.MOV.U32 R7, RZ, RZ, R15 ;  /* 0x000000ffff077224 */ /* 0x000fe400078e000f */
[----:B------:R-:W-:Y:S02]  /*0670*/  @!P2 IADD3 R4, PT, PT, -R4, RZ, RZ ;  /* 0x000000ff0404a210 */ /* 0x000fe40007ffe1ff */
[----:B------:R-:W-:Y:S01]  /*0680*/  @!P3 IMAD.MOV R7, RZ, RZ, -R7 ;  /* 0x000000ffff07b224 */ /* 0x000fe200078e0a07 */
[----:B------:R-:W-:Y:S02]  /*0690*/  @!P4 LOP3.LUT R4, RZ, R2, RZ, 0x33, !PT ;  /* 0x00000002ff04c212 */ /* 0x000fe400078e33ff */
[----:B------:R-:W-:-:S05]  /*06a0*/  @!P5 LOP3.LUT R7, RZ, R3, RZ, 0x33, !PT ;  /* 0x00000003ff07d212 */ /* 0x000fca00078e33ff */
[----:B------:R-:W-:Y:S01]  /*06b0*/  STG.E.128 desc[UR8][R8.64], R4 ;  /* 0x0000000408007986 */ /* 0x000fe2000c101d08 */
[----:B------:R-:W-:Y:S05]  /*06c0*/  EXIT ;  /* 0x000000000000794d */ /* 0x000fea0003800000 */
.L_x_5:
        /* <DEDUP_REMOVED lines=11> */
.L_x_8:


//--------------------- .text._Z4initPii          --------------------------
	.section	.text._Z4initPii,"ax",@progbits
	.align	128
        .global         _Z4initPii
        .type           _Z4initPii,@function
        .size           _Z4initPii,(.L_x_9 - _Z4initPii)
        .other          _Z4initPii,@"STO_CUDA_ENTRY STV_DEFAULT"
_Z4initPii:
.text._Z4initPii:
        /* <DEDUP_REMOVED lines=11> */
[----:B-1----:R-:W-:Y:S01]  /*00b0*/  STG.E desc[UR4][R2.64], R5 ;  /* 0x0000000502007986 */ /* 0x002fe2000c101904 */
[----:B------:R-:W-:Y:S05]  /*00c0*/  EXIT ;  /* 0x000000000000794d */ /* 0x000fea0003800000 */
.L_x_6:
        /* <DEDUP_REMOVED lines=11> */
.L_x_9:


//--------------------- .nv.shared._Z23smooth_lmem_oversize_v4P4int4S0_i --------------------------
	.section	.nv.shared._Z23smooth_lmem_oversize_v4P4int4S0_i,"aw",@nobits
	.sectionflags	@""
	.align	16
	.zero		1024


//--------------------- .nv.shared.reserved.0     --------------------------
	.section	.nv.shared.reserved.0,"aw",@nobits
	.weak		__nv_reservedSMEM_offset_0_alias
	.size		__nv_reservedSMEM_offset_0_alias, 0, 64
	.other		__nv_reservedSMEM_offset_0_alias,@"STO_CUDA_RESERVED_SHARED STV_DEFAULT"
__nv_reservedSMEM_offset_0_alias:
	.zero		0
	.zero		64


//--------------------- .nv.shared._Z14smooth_lmem_v4P4int4S0_i --------------------------
	.section	.nv.shared._Z14smooth_lmem_v4P4int4S0_i,"aw",@nobits
	.sectionflags	@""
	.align	16
	.zero		1024


//--------------------- .nv.shared._Z4initPii     --------------------------
	.section	.nv.shared._Z4initPii,"aw",@nobits
	.sectionflags	@""
	.align	16
	.zero		1024


//--------------------- .nv.constant0._Z23smooth_lmem_oversize_v4P4int4S0_i --------------------------
	.section	.nv.constant0._Z23smooth_lmem_oversize_v4P4int4S0_i,"a",@progbits
	.sectionflags	@""
	.align	4
.nv.constant0._Z23smooth_lmem_oversize_v4P4int4S0_i:
	.zero		916


//--------------------- .nv.constant0._Z14smooth_lmem_v4P4int4S0_i --------------------------
	.section	.nv.constant0._Z14smooth_lmem_v4P4int4S0_i,"a",@progbits
	.sectionflags	@""
	.align	4
.nv.constant0._Z14smooth_lmem_v4P4int4S0_i:
	.zero		916


//--------------------- .nv.constant0._Z4initPii  --------------------------
	.section	.nv.constant0._Z4initPii,"a",@progbits
	.sectionflags	@""
	.align	4
.nv.constant0._Z4initPii:
	.zero		908


//--------------------- SYMBOLS --------------------------

	.type		.nv.reservedSmem.offset0,@object
	.size		.nv.reservedSmem.offset0,0x4
	.type		.nv.reservedSmem.cap,@object
	.size		.nv.reservedSmem.cap,0x4
